	.headerflags	@"EF_CUDA_TEXMODE_UNIFIED EF_CUDA_64BIT_ADDRESS EF_CUDA_ACCELERATORS EF_CUDA_SM90 EF_CUDA_VIRTUAL_SM(EF_CUDA_SM90)"
	.elftype	@"ET_EXEC"


//--------------------- .nv.info                  --------------------------
	.section	.nv.info,"",@"SHT_CUDA_INFO"
	.align	4


	//----- nvinfo : EIATTR_REGCOUNT
	.align		4
        /*0000*/ 	.byte	0x04, 0x2f
        /*0002*/ 	.short	(.L_1 - .L_0)
	.align		4
.L_0:
        /*0004*/ 	.word	index@(triton_poi_fused__to_copy__unsafe_index_add_arange_clamp_mul_sub_0)
        /*0008*/ 	.word	0x00000020


	//----- nvinfo : EIATTR_MIN_STACK_SIZE
	.align		4
.L_1:
        /*000c*/ 	.byte	0x04, 0x12
        /*000e*/ 	.short	(.L_3 - .L_2)
	.align		4
.L_2:
        /*0010*/ 	.word	index@(triton_poi_fused__to_copy__unsafe_index_add_arange_clamp_mul_sub_0)
        /*0014*/ 	.word	0x00000000


	//----- nvinfo : EIATTR_FRAME_SIZE
	.align		4
.L_3:
        /*0018*/ 	.byte	0x04, 0x11
        /*001a*/ 	.short	(.L_5 - .L_4)
	.align		4
.L_4:
        /*001c*/ 	.word	index@(triton_poi_fused__to_copy__unsafe_index_add_arange_clamp_mul_sub_0)
        /*0020*/ 	.word	0x00000000


	//----- nvinfo : EIATTR_MIN_STACK_SIZE
	.align		4
.L_5:
        /*0024*/ 	.byte	0x04, 0x12
        /*0026*/ 	.short	(.L_7 - .L_6)
	.align		4
.L_6:
        /*0028*/ 	.word	index@(triton_poi_fused__to_copy__unsafe_index_add_arange_clamp_mul_sub_0)
        /*002c*/ 	.word	0x00000000
.L_7:


//--------------------- .nv.info.triton_poi_fused__to_copy__unsafe_index_add_arange_clamp_mul_sub_0 --------------------------
	.section	.nv.info.triton_poi_fused__to_copy__unsafe_index_add_arange_clamp_mul_sub_0,"",@"SHT_CUDA_INFO"
	.sectionflags	@""
	.align	4


	//----- nvinfo : EIATTR_CUDA_API_VERSION
	.align		4
        /*0000*/ 	.byte	0x04, 0x37
        /*0002*/ 	.short	(.L_9 - .L_8)
.L_8:
        /*0004*/ 	.word	0x0000007c


	//----- nvinfo : EIATTR_KPARAM_INFO
	.align		4
.L_9:
        /*0008*/ 	.byte	0x04, 0x17
        /*000a*/ 	.short	(.L_11 - .L_10)
.L_10:
        /*000c*/ 	.word	0x00000000
        /*0010*/ 	.short	0x0002
        /*0012*/ 	.short	0x0010
        /*0014*/ 	.byte	0x00, 0xf0, 0x11, 0x00


	//----- nvinfo : EIATTR_KPARAM_INFO
	.align		4
.L_11:
        /*0018*/ 	.byte	0x04, 0x17
        /*001a*/ 	.short	(.L_13 - .L_12)
.L_12:
        /*001c*/ 	.word	0x00000000
        /*0020*/ 	.short	0x0001
        /*0022*/ 	.short	0x0008
        /*0024*/ 	.byte	0x00, 0xf4, 0x21, 0x00


	//----- nvinfo : EIATTR_KPARAM_INFO
	.align		4
.L_13:
        /*0028*/ 	.byte	0x04, 0x17
        /*002a*/ 	.short	(.L_15 - .L_14)
.L_14:
        /*002c*/ 	.word	0x00000000
        /*0030*/ 	.short	0x0000
        /*0032*/ 	.short	0x0000
        /*0034*/ 	.byte	0x00, 0xf4, 0x21, 0x00


	//----- nvinfo : EIATTR_SPARSE_MMA_MASK
	.align		4
.L_15:
        /*0038*/ 	.byte	0x03, 0x50
        /*003a*/ 	.short	0x0000


	//----- nvinfo : EIATTR_MAXREG_COUNT
	.align		4
        /*003c*/ 	.byte	0x03, 0x1b
        /*003e*/ 	.short	0x00ff


	//----- nvinfo : EIATTR_EXIT_INSTR_OFFSETS
	.align		4
        /*0040*/ 	.byte	0x04, 0x1c
        /*0042*/ 	.short	(.L_17 - .L_16)


	//   ....[0]....
.L_16:
        /*0044*/ 	.word	0x00000910


	//   ....[1]....
        /*0048*/ 	.word	0x00000930


	//----- nvinfo : EIATTR_REQNTID
	.align		4
.L_17:
        /*004c*/ 	.byte	0x04, 0x10
        /*004e*/ 	.short	(.L_19 - .L_18)
.L_18:
        /*0050*/ 	.word	0x00000100
        /*0054*/ 	.word	0x00000001
        /*0058*/ 	.word	0x00000001


	//----- nvinfo : EIATTR_CBANK_PARAM_SIZE
	.align		4
.L_19:
        /*005c*/ 	.byte	0x03, 0x19
        /*005e*/ 	.short	0x0014


	//----- nvinfo : EIATTR_PARAM_CBANK
	.align		4
        /*0060*/ 	.byte	0x04, 0x0a
        /*0062*/ 	.short	(.L_21 - .L_20)
	.align		4
.L_20:
        /*0064*/ 	.word	index@(.nv.constant0.triton_poi_fused__to_copy__unsafe_index_add_arange_clamp_mul_sub_0)
        /*0068*/ 	.short	0x0210
        /*006a*/ 	.short	0x0014


	//----- nvinfo : EIATTR_SW_WAR
	.align		4
.L_21:
        /*006c*/ 	.byte	0x04, 0x36
        /*006e*/ 	.short	(.L_23 - .L_22)
.L_22:
        /*0070*/ 	.word	0x00000008
.L_23:


//--------------------- .nv.callgraph             --------------------------
	.section	.nv.callgraph,"",@"SHT_CUDA_CALLGRAPH"
	.align	4
	.sectionentsize	8
	.align		4
        /*0000*/ 	.word	0x00000000
	.align		4
        /*0004*/ 	.word	0xffffffff
	.align		4
        /*0008*/ 	.word	0x00000000
	.align		4
        /*000c*/ 	.word	0xfffffffe
	.align		4
        /*0010*/ 	.word	0x00000000
	.align		4
        /*0014*/ 	.word	0xfffffffd
	.align		4
        /*0018*/ 	.word	0x00000000
	.align		4
        /*001c*/ 	.word	0xfffffffc


//--------------------- .text.triton_poi_fused__to_copy__unsafe_index_add_arange_clamp_mul_sub_0 --------------------------
	.section	.text.triton_poi_fused__to_copy__unsafe_index_add_arange_clamp_mul_sub_0,"ax",@progbits
	.align	128
        .global         triton_poi_fused__to_copy__unsafe_index_add_arange_clamp_mul_sub_0
        .type           triton_poi_fused__to_copy__unsafe_index_add_arange_clamp_mul_sub_0,@function
        .size           triton_poi_fused__to_copy__unsafe_index_add_arange_clamp_mul_sub_0,(.L_x_1 - triton_poi_fused__to_copy__unsafe_index_add_arange_clamp_mul_sub_0)
        .other          triton_poi_fused__to_copy__unsafe_index_add_arange_clamp_mul_sub_0,@"STO_CUDA_ENTRY STV_DEFAULT"
triton_poi_fused__to_copy__unsafe_index_add_arange_clamp_mul_sub_0:
.text.triton_poi_fused__to_copy__unsafe_index_add_arange_clamp_mul_sub_0:
[----:B------:R-:W0:Y:S02]  /*0000*/  LDC R1, c[0x0][0x28] ;  /* 0x00000a00ff017b82 */ /* 0x000e240000000800 */
[----:B------:R-:W1:Y:S01]  /*0010*/  S2R R0, SR_TID.X ;  /* 0x0000000000007919 */ /* 0x000e620000002100 */
[----:B------:R-:W-:Y:S01]  /*0020*/  IMAD.MOV.U32 R12, RZ, RZ, 0x10 ;  /* 0x00000010ff0c7424 */ /* 0x000fe200078e00ff */
[----:B------:R-:W-:Y:S01]  /*0030*/  ULDC.64 UR6, c[0x0][0x210] ;  /* 0x0000840000067ab9 */ /* 0x000fe20000000a00 */
[----:B------:R-:W-:Y:S01]  /*0040*/  IMAD.MOV.U32 R13, RZ, RZ, 0x0 ;  /* 0x00000000ff0d7424 */ /* 0x000fe200078e00ff */
[----:B------:R-:W2:Y:S01]  /*0050*/  S2R R5, SR_CTAID.X ;  /* 0x0000000000057919 */ /* 0x000ea20000002500 */
[----:B------:R-:W3:Y:S01]  /*0060*/  LDC.64 R20, c[0x0][0x210] ;  /* 0x00008400ff147b82 */ /* 0x000ee20000000a00 */
[----:B------:R-:W-:Y:S01]  /*0070*/  ULDC.64 UR4, c[0x0][0x208] ;  /* 0x0000820000047ab9 */ /* 0x000fe20000000a00 */
[----:B-1----:R-:W-:-:S05]  /*0080*/  IMAD.SHL.U32 R0, R0, 0x2, RZ ;  /* 0x0000000200007824 */ /* 0x002fca00078e00ff */
[----:B------:R-:W-:-:S05]  /*0090*/  LOP3.LUT R0, R0, 0x1fe, RZ, 0xc0, !PT ;  /* 0x000001fe00007812 */ /* 0x000fca00078ec0ff */
[----:B--2---:R-:W-:-:S04]  /*00a0*/  IMAD R5, R5, 0x200, R0 ;  /* 0x0000020005057824 */ /* 0x004fc800078e0200 */
[----:B------:R-:W-:-:S04]  /*00b0*/  IMAD.HI R3, R5, 0x6d978b8f, RZ ;  /* 0x6d978b8f05037827 */ /* 0x000fc800078e02ff */
[C---:B------:R-:W-:Y:S01]  /*00c0*/  VIADD R0, R5.reuse, 0x1 ;  /* 0x0000000105007836 */ /* 0x040fe20000000000 */
[----:B------:R-:W-:Y:S01]  /*00d0*/  SHF.R.U32.HI R4, RZ, 0x1f, R3 ;  /* 0x0000001fff047819 */ /* 0x000fe20000011603 */
[----:B------:R-:W-:-:S03]  /*00e0*/  IMAD.HI R27, R5, 0x17753347, RZ ;  /* 0x17753347051b7827 */ /* 0x000fc600078e02ff */
[----:B------:R-:W-:Y:S01]  /*00f0*/  LEA.HI.SX32 R4, R3, R4, 0x19 ;  /* 0x0000000403047211 */ /* 0x000fe200078fcaff */
[----:B------:R-:W-:-:S04]  /*0100*/  IMAD.HI R2, R0, 0x6d978b8f, RZ ;  /* 0x6d978b8f00027827 */ /* 0x000fc800078e02ff */
[C---:B------:R-:W-:Y:S01]  /*0110*/  IMAD R7, R4.reuse, -0x12b, R5 ;  /* 0xfffffed504077824 */ /* 0x040fe200078e0205 */
[----:B------:R-:W-:Y:S01]  /*0120*/  SHF.R.U32.HI R3, RZ, 0x1f, R2 ;  /* 0x0000001fff037819 */ /* 0x000fe20000011602 */
[----:B------:R-:W-:-:S03]  /*0130*/  IMAD.HI R6, R4, 0x6d978b8f, RZ ;  /* 0x6d978b8f04067827 */ /* 0x000fc600078e02ff */
[----:B------:R-:W-:Y:S01]  /*0140*/  LEA.HI.SX32 R3, R2, R3, 0x19 ;  /* 0x0000000302037211 */ /* 0x000fe200078fcaff */
[----:B------:R-:W-:Y:S01]  /*0150*/  IMAD.HI R25, R0, 0x17753347, RZ ;  /* 0x1775334700197827 */ /* 0x000fe200078e02ff */
[----:B------:R-:W-:Y:S02]  /*0160*/  I2FP.F32.S32 R10, R7 ;  /* 0x00000007000a7245 */ /* 0x000fe40000201400 */
[----:B------:R-:W-:Y:S01]  /*0170*/  SHF.R.U32.HI R7, RZ, 0x1f, R6 ;  /* 0x0000001fff077819 */ /* 0x000fe20000011606 */
[----:B------:R-:W-:-:S04]  /*0180*/  IMAD.HI R2, R3, 0x6d978b8f, RZ ;  /* 0x6d978b8f03027827 */ /* 0x000fc800078e02ff */
[----:B------:R-:W-:Y:S01]  /*0190*/  FMUL R10, R10, 0.010067113675177097321 ;  /* 0x3c24f0890a0a7820 */ /* 0x000fe20000400000 */
[----:B------:R-:W-:Y:S01]  /*01a0*/  LEA.HI.SX32 R9, R6, R7, 0x19 ;  /* 0x0000000706097211 */ /* 0x000fe200078fcaff */
[----:B------:R-:W-:Y:S01]  /*01b0*/  IMAD R8, R3, -0x12b, R0 ;  /* 0xfffffed503087824 */ /* 0x000fe200078e0200 */
[----:B------:R-:W-:Y:S02]  /*01c0*/  SHF.R.U32.HI R7, RZ, 0x1f, R2 ;  /* 0x0000001fff077819 */ /* 0x000fe40000011602 */
[----:B------:R-:W-:Y:S01]  /*01d0*/  FMNMX R24, RZ, R10, !PT ;  /* 0x0000000aff187209 */ /* 0x000fe20007800000 */
[----:B------:R-:W-:Y:S01]  /*01e0*/  IMAD R9, R9, -0x12b, R4 ;  /* 0xfffffed509097824 */ /* 0x000fe200078e0204 */
[----:B------:R-:W-:Y:S02]  /*01f0*/  LEA.HI.SX32 R2, R2, R7, 0x19 ;  /* 0x0000000702027211 */ /* 0x000fe400078fcaff */
[----:B------:R-:W-:Y:S01]  /*0200*/  I2FP.F32.S32 R8, R8 ;  /* 0x0000000800087245 */ /* 0x000fe20000201400 */
[----:B------:R-:W1:Y:S01]  /*0210*/  F2I.TRUNC.NTZ R4, R24 ;  /* 0x0000001800047305 */ /* 0x000e62000020f100 */
[----:B------:R-:W-:Y:S01]  /*0220*/  I2FP.F32.S32 R9, R9 ;  /* 0x0000000900097245 */ /* 0x000fe20000201400 */
[----:B------:R-:W-:Y:S01]  /*0230*/  IMAD R3, R2, -0x12b, R3 ;  /* 0xfffffed502037824 */ /* 0x000fe200078e0203 */
[----:B------:R-:W-:Y:S01]  /*0240*/  SHF.R.U32.HI R10, RZ, 0x1f, R27 ;  /* 0x0000001fff0a7819 */ /* 0x000fe2000001161b */
[----:B------:R-:W-:-:S02]  /*0250*/  FMUL R8, R8, 0.010067113675177097321 ;  /* 0x3c24f08908087820 */ /* 0x000fc40000400000 */
[----:B------:R-:W-:Y:S01]  /*0260*/  FMUL R6, R9, 0.010067113675177097321 ;  /* 0x3c24f08909067820 */ /* 0x000fe20000400000 */
[----:B------:R-:W-:Y:S02]  /*0270*/  I2FP.F32.S32 R3, R3 ;  /* 0x0000000300037245 */ /* 0x000fe40000201400 */
[----:B------:R-:W-:Y:S02]  /*0280*/  FMNMX R23, RZ, R8, !PT ;  /* 0x00000008ff177209 */ /* 0x000fe40007800000 */
[----:B------:R-:W-:Y:S01]  /*0290*/  FMNMX R6, RZ, R6, !PT ;  /* 0x00000006ff067209 */ /* 0x000fe20007800000 */
[----:B------:R-:W-:Y:S01]  /*02a0*/  FMUL R3, R3, 0.010067113675177097321 ;  /* 0x3c24f08903037820 */ /* 0x000fe20000400000 */
[----:B------:R-:W2:Y:S01]  /*02b0*/  F2I.TRUNC.NTZ R2, R23 ;  /* 0x0000001700027305 */ /* 0x000ea2000020f100 */
[----:B------:R-:W-:Y:S02]  /*02c0*/  LEA.HI.SX32 R27, R27, R10, 0x13 ;  /* 0x0000000a1b1b7211 */ /* 0x000fe400078f9aff */
[----:B-1----:R-:W-:-:S02]  /*02d0*/  ISETP.LT.U32.AND P0, PT, R4, 0x2, PT ;  /* 0x000000020400780c */ /* 0x002fc40003f01070 */
[----:B------:R-:W-:Y:S01]  /*02e0*/  FMNMX R22, RZ, R3, !PT ;  /* 0x00000003ff167209 */ /* 0x000fe20007800000 */
[----:B------:R-:W-:Y:S01]  /*02f0*/  IMAD.SHL.U32 R27, R27, 0x10, RZ ;  /* 0x000000101b1b7824 */ /* 0x000fe200078e00ff */
[----:B------:R-:W-:Y:S01]  /*0300*/  SHF.R.S32.HI R7, RZ, 0x1f, R4 ;  /* 0x0000001fff077819 */ /* 0x000fe20000011404 */
[----:B------:R-:W1:Y:S01]  /*0310*/  F2I.TRUNC.NTZ R8, R6 ;  /* 0x0000000600087305 */ /* 0x000e62000020f100 */
[----:B------:R-:W-:Y:S02]  /*0320*/  SHF.R.U32.HI R10, RZ, 0x1f, R25 ;  /* 0x0000001fff0a7819 */ /* 0x000fe40000011619 */
[----:B------:R-:W-:Y:S02]  /*0330*/  ISETP.LT.AND.EX P0, PT, R7, RZ, PT, P0 ;  /* 0x000000ff0700720c */ /* 0x000fe40003f01300 */
[----:B------:R-:W-:Y:S02]  /*0340*/  LEA.HI.SX32 R25, R25, R10, 0x13 ;  /* 0x0000000a19197211 */ /* 0x000fe400078f9aff */
[----:B--2---:R-:W-:Y:S01]  /*0350*/  ISETP.LT.U32.AND P1, PT, R2, 0x2, PT ;  /* 0x000000020200780c */ /* 0x004fe20003f21070 */
[----:B------:R-:W2:Y:S01]  /*0360*/  F2I.TRUNC.NTZ R3, R22 ;  /* 0x0000001600037305 */ /* 0x000ea2000020f100 */
[----:B------:R-:W-:-:S02]  /*0370*/  SEL R9, R4, 0x2, P0 ;  /* 0x0000000204097807 */ /* 0x000fc40000000000 */
[----:B------:R-:W-:Y:S02]  /*0380*/  SHF.R.S32.HI R0, RZ, 0x1f, R2 ;  /* 0x0000001fff007819 */ /* 0x000fe40000011402 */
[----:B------:R-:W-:Y:S02]  /*0390*/  SEL R18, R7, RZ, P0 ;  /* 0x000000ff07127207 */ /* 0x000fe40000000000 */
[----:B-1----:R-:W-:Y:S02]  /*03a0*/  VIMNMX R17, R8, 0x2, PT ;  /* 0x0000000208117848 */ /* 0x002fe40003fe0100 */
[----:B------:R-:W-:Y:S02]  /*03b0*/  LEA R14, P2, R9, UR6, 0x2 ;  /* 0x00000006090e7c11 */ /* 0x000fe4000f8410ff */
[----:B------:R-:W-:Y:S01]  /*03c0*/  ISETP.LT.AND.EX P0, PT, R0, RZ, PT, P1 ;  /* 0x000000ff0000720c */ /* 0x000fe20003f01310 */
[----:B------:R-:W-:Y:S01]  /*03d0*/  IMAD.WIDE R16, R17, 0x10, R12 ;  /* 0x0000001011107825 */ /* 0x000fe200078e020c */
[----:B------:R-:W-:-:S02]  /*03e0*/  LEA.HI.X R15, R9, UR7, R18, 0x2, P2 ;  /* 0x00000007090f7c11 */ /* 0x000fc400090f1412 */
[----:B--2---:R-:W-:Y:S02]  /*03f0*/  VIMNMX R7, R3, 0x2, PT ;  /* 0x0000000203077848 */ /* 0x004fe40003fe0100 */
[----:B------:R-:W-:Y:S02]  /*0400*/  IADD3 R28, P2, R16, R14, RZ ;  /* 0x0000000e101c7210 */ /* 0x000fe40007f5e0ff */
[----:B------:R-:W-:Y:S01]  /*0410*/  SEL R0, R0, RZ, P0 ;  /* 0x000000ff00007207 */ /* 0x000fe20000000000 */
[----:B------:R-:W-:Y:S01]  /*0420*/  IMAD.WIDE R12, R7, 0x10, R12 ;  /* 0x00000010070c7825 */ /* 0x000fe200078e020c */
[----:B------:R-:W-:Y:S02]  /*0430*/  SEL R7, R2, 0x2, P0 ;  /* 0x0000000202077807 */ /* 0x000fe40000000000 */
[----:B------:R-:W-:Y:S01]  /*0440*/  IADD3 R16, P0, R16, UR6, RZ ;  /* 0x0000000610107c10 */ /* 0x000fe2000ff1e0ff */
[----:B------:R-:W-:Y:S01]  /*0450*/  IMAD.X R29, R17, 0x1, R15, P2 ;  /* 0x00000001111d7824 */ /* 0x000fe200010e060f */
[----:B------:R-:W-:-:S02]  /*0460*/  LEA R10, P3, R7, UR6, 0x2 ;  /* 0x00000006070a7c11 */ /* 0x000fc4000f8610ff */
[----:B------:R-:W-:Y:S01]  /*0470*/  IADD3.X R17, R17, UR7, RZ, P0, !PT ;  /* 0x0000000711117c10 */ /* 0x000fe200087fe4ff */
[----:B------:R-:W-:Y:S01]  /*0480*/  IMAD.WIDE R28, R27, 0x4, R28 ;  /* 0x000000041b1c7825 */ /* 0x000fe200078e021c */
[----:B------:R-:W-:Y:S02]  /*0490*/  ISETP.GE.AND P1, PT, R5, 0x105eac, PT ;  /* 0x00105eac0500780c */ /* 0x000fe40003f26270 */
[----:B------:R-:W-:Y:S01]  /*04a0*/  LEA.HI.X R11, R7, UR7, R0, 0x2, P3 ;  /* 0x00000007070b7c11 */ /* 0x000fe200098f1400 */
[----:B------:R-:W-:Y:S01]  /*04b0*/  IMAD.MOV.U32 R7, RZ, RZ, RZ ;  /* 0x000000ffff077224 */ /* 0x000fe200078e00ff */
[----:B------:R-:W-:Y:S01]  /*04c0*/  IADD3 R18, P0, R12, R10, RZ ;  /* 0x0000000a0c127210 */ /* 0x000fe20007f1e0ff */
[----:B------:R-:W-:-:S04]  /*04d0*/  IMAD.WIDE R16, R4, 0x4, R16 ;  /* 0x0000000404107825 */ /* 0x000fc800078e0210 */
[----:B------:R-:W-:Y:S01]  /*04e0*/  IMAD.X R19, R13, 0x1, R11, P0 ;  /* 0x000000010d137824 */ /* 0x000fe200000e060b */
[----:B------:R-:W-:Y:S01]  /*04f0*/  IADD3 R12, P0, R12, UR6, RZ ;  /* 0x000000060c0c7c10 */ /* 0x000fe2000ff1e0ff */
[----:B------:R-:W-:Y:S01]  /*0500*/  IMAD.SHL.U32 R26, R3, 0x4, RZ ;  /* 0x00000004031a7824 */ /* 0x000fe200078e00ff */
[----:B------:R-:W-:Y:S01]  /*0510*/  SHF.L.U32 R25, R25, 0x4, RZ ;  /* 0x0000000419197819 */ /* 0x000fe200000006ff */
[----:B------:R1:W2:Y:S01]  /*0520*/  @!P1 LDG.E.EL R7, desc[UR4][R28.64+0x4] ;  /* 0x000004041c079981 */ /* 0x0002a2000c2e1900 */
[----:B------:R-:W-:Y:S01]  /*0530*/  IADD3.X R13, R13, UR7, RZ, P0, !PT ;  /* 0x000000070d0d7c10 */ /* 0x000fe200087fe4ff */
[----:B------:R-:W-:Y:S02]  /*0540*/  IMAD.MOV.U32 R0, RZ, RZ, RZ ;  /* 0x000000ffff007224 */ /* 0x000fe400078e00ff */
[----:B------:R-:W-:-:S04]  /*0550*/  IMAD.WIDE R16, R27, 0x4, R16 ;  /* 0x000000041b107825 */ /* 0x000fc800078e0210 */
[----:B------:R-:W-:Y:S01]  /*0560*/  IMAD.WIDE R12, R2, 0x4, R12 ;  /* 0x00000004020c7825 */ /* 0x000fe200078e020c */
[----:B------:R4:W2:Y:S03]  /*0570*/  @!P1 LDG.E.EL R0, desc[UR4][R16.64] ;  /* 0x0000000410009981 */ /* 0x0008a6000c2e1900 */
[----:B-1----:R-:W-:Y:S02]  /*0580*/  IMAD.SHL.U32 R29, R8, 0x4, RZ ;  /* 0x00000004081d7824 */ /* 0x002fe400078e00ff */
[----:B------:R-:W-:-:S04]  /*0590*/  IMAD.WIDE R10, R26, 0x4, R10 ;  /* 0x000000041a0a7825 */ /* 0x000fc800078e020a */
[----:B------:R-:W-:Y:S02]  /*05a0*/  IMAD.MOV.U32 R9, RZ, RZ, RZ ;  /* 0x000000ffff097224 */ /* 0x000fe400078e00ff */
[----:B------:R-:W-:Y:S01]  /*05b0*/  IMAD.WIDE R18, R25, 0x4, R18 ;  /* 0x0000000419127825 */ /* 0x000fe200078e0212 */
[----:B----4-:R-:W-:-:S03]  /*05c0*/  IADD3 R17, R26, R25, R2 ;  /* 0x000000191a117210 */ /* 0x010fc60007ffe002 */
[C---:B------:R-:W-:Y:S01]  /*05d0*/  IMAD.WIDE R14, R29.reuse, 0x4, R14 ;  /* 0x000000041d0e7825 */ /* 0x040fe200078e020e */
[----:B------:R-:W-:Y:S01]  /*05e0*/  IADD3 R29, R29, R27, R4 ;  /* 0x0000001b1d1d7210 */ /* 0x000fe20007ffe004 */
[----:B------:R3:W4:Y:S02]  /*05f0*/  @!P1 LDG.E.EL R9, desc[UR4][R18.64+0x4] ;  /* 0x0000040412099981 */ /* 0x000724000c2e1900 */
[----:B------:R-:W-:-:S04]  /*0600*/  IMAD.WIDE R12, R25, 0x4, R12 ;  /* 0x00000004190c7825 */ /* 0x000fc800078e020c */
[----:B------:R-:W-:Y:S01]  /*0610*/  IMAD.WIDE R10, R25, 0x4, R10 ;  /* 0x00000004190a7825 */ /* 0x000fe200078e020a */
[----:B------:R-:W-:-:S03]  /*0620*/  HFMA2.MMA R25, -RZ, RZ, 0, 0 ;  /* 0x00000000ff197435 */ /* 0x000fc600000001ff */
[----:B---3--:R-:W-:-:S04]  /*0630*/  IMAD.WIDE R18, R29, 0x4, R20 ;  /* 0x000000041d127825 */ /* 0x008fc800078e0214 */
[----:B------:R-:W-:-:S04]  /*0640*/  IMAD.WIDE R20, R17, 0x4, R20 ;  /* 0x0000000411147825 */ /* 0x000fc800078e0214 */
[----:B------:R-:W-:Y:S02]  /*0650*/  IMAD.MOV.U32 R16, RZ, RZ, RZ ;  /* 0x000000ffff107224 */ /* 0x000fe400078e00ff */
[----:B------:R-:W-:Y:S02]  /*0660*/  IMAD.MOV.U32 R28, RZ, RZ, RZ ;  /* 0x000000ffff1c7224 */ /* 0x000fe400078e00ff */
[----:B------:R-:W-:Y:S02]  /*0670*/  IMAD.MOV.U32 R26, RZ, RZ, RZ ;  /* 0x000000ffff1a7224 */ /* 0x000fe400078e00ff */
[----:B------:R-:W-:Y:S01]  /*0680*/  IMAD.MOV.U32 R17, RZ, RZ, RZ ;  /* 0x000000ffff117224 */ /* 0x000fe200078e00ff */
[----:B------:R1:W4:Y:S01]  /*0690*/  @!P1 LDG.E.EL R16, desc[UR4][R12.64] ;  /* 0x000000040c109981 */ /* 0x000322000c2e1900 */
[----:B------:R-:W-:-:S03]  /*06a0*/  IMAD.WIDE R14, R27, 0x4, R14 ;  /* 0x000000041b0e7825 */ /* 0x000fc600078e020e */
[----:B------:R3:W5:Y:S04]  /*06b0*/  @!P1 LDG.E.EL R28, desc[UR4][R10.64+0x4] ;  /* 0x000004040a1c9981 */ /* 0x000768000c2e1900 */
[----:B------:R-:W5:Y:S04]  /*06c0*/  @!P1 LDG.E.EL R25, desc[UR4][R14.64+0x4] ;  /* 0x000004040e199981 */ /* 0x000f68000c2e1900 */
[----:B------:R-:W5:Y:S04]  /*06d0*/  @!P1 LDG.E.EL R26, desc[UR4][R18.64] ;  /* 0x00000004121a9981 */ /* 0x000f68000c2e1900 */
[----:B------:R-:W5:Y:S01]  /*06e0*/  @!P1 LDG.E.EL R17, desc[UR4][R20.64] ;  /* 0x0000000414119981 */ /* 0x000f62000c2e1900 */
[----:B-1----:R-:W-:-:S02]  /*06f0*/  I2FP.F32.S32 R13, R4 ;  /* 0x00000004000d7245 */ /* 0x002fc40000201400 */
[----:B------:R-:W-:-:S03]  /*0700*/  I2FP.F32.S32 R2, R2 ;  /* 0x0000000200027245 */ /* 0x000fc60000201400 */
[----:B------:R-:W-:Y:S02]  /*0710*/  FADD R13, R24, -R13 ;  /* 0x8000000d180d7221 */ /* 0x000fe40000000000 */
[----:B------:R-:W-:Y:S01]  /*0720*/  FADD R2, R23, -R2 ;  /* 0x8000000217027221 */ /* 0x000fe20000000000 */
[----:B------:R-:W-:Y:S02]  /*0730*/  I2FP.F32.S32 R23, R8 ;  /* 0x0000000800177245 */ /* 0x000fe40000201400 */
[----:B------:R-:W-:Y:S02]  /*0740*/  FMNMX R4, RZ, R13, !PT ;  /* 0x0000000dff047209 */ /* 0x000fe40007800000 */
[----:B------:R-:W1:Y:S01]  /*0750*/  LDC.64 R12, c[0x0][0x218] ;  /* 0x00008600ff0c7b82 */ /* 0x000e620000000a00 */
[----:B------:R-:W-:Y:S02]  /*0760*/  I2FP.F32.S32 R3, R3 ;  /* 0x0000000300037245 */ /* 0x000fe40000201400 */
[----:B------:R-:W-:Y:S01]  /*0770*/  FMNMX R2, RZ, R2, !PT ;  /* 0x00000002ff027209 */ /* 0x000fe20007800000 */
[----:B------:R-:W-:Y:S01]  /*0780*/  FADD R23, R6, -R23 ;  /* 0x8000001706177221 */ /* 0x000fe20000000000 */
[----:B------:R-:W-:Y:S01]  /*0790*/  FSETP.GEU.AND P2, PT, R4, 1, PT ;  /* 0x3f8000000400780b */ /* 0x000fe20003f4e000 */
[----:B------:R-:W-:Y:S01]  /*07a0*/  FADD R3, R22, -R3 ;  /* 0x8000000316037221 */ /* 0x000fe20000000000 */
[----:B------:R-:W-:-:S02]  /*07b0*/  FSETP.GEU.AND P0, PT, R2, 1, PT ;  /* 0x3f8000000200780b */ /* 0x000fc40003f0e000 */
[----:B---3--:R-:W-:Y:S02]  /*07c0*/  FSEL R11, R4, 1, !P2 ;  /* 0x3f800000040b7808 */ /* 0x008fe40005000000 */
[----:B------:R-:W-:Y:S02]  /*07d0*/  FSEL R2, R2, 1, !P0 ;  /* 0x3f80000002027808 */ /* 0x000fe40004000000 */
[----:B------:R-:W-:Y:S02]  /*07e0*/  FMNMX R23, RZ, R23, !PT ;  /* 0x00000017ff177209 */ /* 0x000fe40007800000 */
[----:B------:R-:W-:Y:S02]  /*07f0*/  FMNMX R3, RZ, R3, !PT ;  /* 0x00000003ff037209 */ /* 0x000fe40007800000 */
[----:B------:R-:W-:Y:S02]  /*0800*/  FSETP.GEU.AND P2, PT, R23, 1, PT ;  /* 0x3f8000001700780b */ /* 0x000fe40003f4e000 */
[----:B------:R-:W-:-:S02]  /*0810*/  FSETP.GEU.AND P0, PT, R3, 1, PT ;  /* 0x3f8000000300780b */ /* 0x000fc40003f0e000 */
[----:B------:R-:W-:Y:S02]  /*0820*/  FSEL R23, R23, 1, !P2 ;  /* 0x3f80000017177808 */ /* 0x000fe40005000000 */
[----:B------:R-:W-:Y:S01]  /*0830*/  FSEL R3, R3, 1, !P0 ;  /* 0x3f80000003037808 */ /* 0x000fe20004000000 */
[----:B-1----:R-:W-:-:S04]  /*0840*/  IMAD.WIDE R12, R5, 0x4, R12 ;  /* 0x00000004050c7825 */ /* 0x002fc800078e020c */
[----:B--2---:R-:W-:-:S04]  /*0850*/  FADD R7, R7, -R0 ;  /* 0x8000000007077221 */ /* 0x004fc80000000000 */
[----:B------:R-:W-:Y:S01]  /*0860*/  FFMA R0, R11, R7, R0 ;  /* 0x000000070b007223 */ /* 0x000fe20000000000 */
[----:B----4-:R-:W-:-:S04]  /*0870*/  FADD R9, R9, -R16 ;  /* 0x8000001009097221 */ /* 0x010fc80000000000 */
[----:B------:R-:W-:Y:S01]  /*0880*/  FFMA R9, R2, R9, R16 ;  /* 0x0000000902097223 */ /* 0x000fe20000000010 */
[----:B-----5:R-:W-:Y:S01]  /*0890*/  FADD R25, R25, -R26 ;  /* 0x8000001a19197221 */ /* 0x020fe20000000000 */
[----:B------:R-:W-:-:S03]  /*08a0*/  FADD R28, R28, -R17 ;  /* 0x800000111c1c7221 */ /* 0x000fc60000000000 */
[----:B------:R-:W-:Y:S01]  /*08b0*/  FFMA R25, R11, R25, R26 ;  /* 0x000000190b197223 */ /* 0x000fe2000000001a */
[----:B------:R-:W-:-:S03]  /*08c0*/  FFMA R28, R2, R28, R17 ;  /* 0x0000001c021c7223 */ /* 0x000fc60000000011 */
[----:B------:R-:W-:Y:S01]  /*08d0*/  FADD R0, -R25, R0 ;  /* 0x0000000019007221 */ /* 0x000fe20000000100 */
[----:B------:R-:W-:-:S03]  /*08e0*/  FADD R9, -R28, R9 ;  /* 0x000000091c097221 */ /* 0x000fc60000000100 */
[----:B------:R-:W-:Y:S01]  /*08f0*/  FFMA R2, R0, R23, R25 ;  /* 0x0000001700027223 */ /* 0x000fe20000000019 */
[----:B------:R-:W-:Y:S01]  /*0900*/  FFMA R3, R9, R3, R28 ;  /* 0x0000000309037223 */ /* 0x000fe2000000001c */
[----:B------:R-:W-:Y:S06]  /*0910*/  @P1 EXIT ;  /* 0x000000000000194d */ /* 0x000fec0003800000 */
[----:B------:R-:W-:Y:S01]  /*0920*/  STG.E.64 desc[UR4][R12.64], R2 ;  /* 0x000000020c007986 */ /* 0x000fe2000c101b04 */
[----:B------:R-:W-:Y:S05]  /*0930*/  EXIT ;  /* 0x000000000000794d */ /* 0x000fea0003800000 */
.L_x_0:
[----:B------:R-:W-:-:S00]  /*0940*/  BRA `(.L_x_0) ;  /* 0xfffffffc00fc7947 */ /* 0x000fc0000383ffff */
[----:B------:R-:W-:-:S00]  /*0950*/  NOP ;  /* 0x0000000000007918 */ /* 0x000fc00000000000 */
        /* <DEDUP_REMOVED lines=10> */
.L_x_1:


//--------------------- .nv.constant0.triton_poi_fused__to_copy__unsafe_index_add_arange_clamp_mul_sub_0 --------------------------
	.section	.nv.constant0.triton_poi_fused__to_copy__unsafe_index_add_arange_clamp_mul_sub_0,"a",@progbits
	.sectionflags	@""
	.align	4
.nv.constant0.triton_poi_fused__to_copy__unsafe_index_add_arange_clamp_mul_sub_0:
	.zero		548
